//
// Generated by NVIDIA NVVM Compiler
//
// Compiler Build ID: CL-36424714
// Cuda compilation tools, release 13.0, V13.0.88
// Based on NVVM 20.0.0
//

.version 9.0
.target sm_100
.address_size 64

	// .globl	_Z9addKernelPiPKiS1_

.visible .entry _Z9addKernelPiPKiS1_(
	.param .u64 .ptr .align 1 _Z9addKernelPiPKiS1__param_0,
	.param .u64 .ptr .align 1 _Z9addKernelPiPKiS1__param_1,
	.param .u64 .ptr .align 1 _Z9addKernelPiPKiS1__param_2
)
{
	.reg .b32 	%r<8>;
	.reg .b64 	%rd<11>;

	ld.param.u64 	%rd1, [_Z9addKernelPiPKiS1__param_0];
	ld.param.u64 	%rd2, [_Z9addKernelPiPKiS1__param_1];
	ld.param.u64 	%rd3, [_Z9addKernelPiPKiS1__param_2];
	cvta.to.global.u64 	%rd4, %rd1;
	cvta.to.global.u64 	%rd5, %rd3;
	cvta.to.global.u64 	%rd6, %rd2;
	mov.u32 	%r1, %tid.x;
	mov.u32 	%r2, %tid.y;
	mov.u32 	%r3, %ntid.x;
	mad.lo.s32 	%r4, %r2, %r3, %r1;
	mul.wide.u32 	%rd7, %r4, 4;
	add.s64 	%rd8, %rd6, %rd7;
	ld.global.u32 	%r5, [%rd8];
	add.s64 	%rd9, %rd5, %rd7;
	ld.global.u32 	%r6, [%rd9];
	add.s32 	%r7, %r6, %r5;
	add.s64 	%rd10, %rd4, %rd7;
	st.global.u32 	[%rd10], %r7;
	ret;

}


// ===== COMPILED SASS (sm_100) =====

	.target	sm_100

	.elftype	@"ET_EXEC"


//--------------------- .note.nv.tkinfo           --------------------------
	.section	.note.nv.tkinfo,"",@"SHT_NOTE"
	.sectionflags	@"SHF_NOTE_NV_TKINFO"
	.tkinfo
        /*0018*/ 	.word	0x00000002
        /*0030*/ 	.string	""
        /*0030*/ 	.string	"ptxas"
        /*0030*/ 	.string	"Cuda compilation tools, release 13.0, V13.0.88"
        /*0030*/ 	.string	"Build cuda_13.0.r13.0/compiler.36424714_0"
        /*0030*/ 	.string	"-arch sm_100 -m 64 "



//--------------------- .note.nv.cuinfo           --------------------------
	.section	.note.nv.cuinfo,"",@"SHT_NOTE"
	.sectionflags	@"SHF_NOTE_NV_CUINFO"
        /*0018*/ 	.short	0x0002
        /*001a*/ 	.short	0x0064
        /*001c*/ 	.short	0x0082
	.zero		2


//--------------------- .nv.info                  --------------------------
	.section	.nv.info,"",@"SHT_CUDA_INFO"
	.align	4


	//----- nvinfo : EIATTR_REGCOUNT
	.align		4
        /*0000*/ 	.byte	0x04, 0x2f
        /*0002*/ 	.short	(.L_1 - .L_0)
	.align		4
.L_0:
        /*0004*/ 	.word	index@(_Z9addKernelPiPKiS1_)
        /*0008*/ 	.word	0x0000000c


	//----- nvinfo : EIATTR_FRAME_SIZE
	.align		4
.L_1:
        /*000c*/ 	.byte	0x04, 0x11
        /*000e*/ 	.short	(.L_3 - .L_2)
	.align		4
.L_2:
        /*0010*/ 	.word	index@(_Z9addKernelPiPKiS1_)
        /*0014*/ 	.word	0x00000000


	//----- nvinfo : EIATTR_MIN_STACK_SIZE
	.align		4
.L_3:
        /*0018*/ 	.byte	0x04, 0x12
        /*001a*/ 	.short	(.L_5 - .L_4)
	.align		4
.L_4:
        /*001c*/ 	.word	index@(_Z9addKernelPiPKiS1_)
        /*0020*/ 	.word	0x00000000
.L_5:


//--------------------- .nv.compat                --------------------------
	.section	.nv.compat,"",@"SHT_CUDA_COMPAT_INFO"
	.align	4
        /*0000*/ 	.byte	0x02, 0x09, 0x00, 0x00, 0x02, 0x02, 0x01, 0x00, 0x02, 0x05, 0x05, 0x00, 0x03, 0x07, 0x01, 0x01
        /*0010*/ 	.byte	0x02, 0x03, 0x00, 0x00, 0x02, 0x06, 0x01, 0x00, 0x04, 0x0b, 0x08, 0x00, 0x09, 0x00, 0x00, 0x00
        /*0020*/ 	.byte	0x00, 0x00, 0x00, 0x00


//--------------------- .nv.info._Z9addKernelPiPKiS1_ --------------------------
	.section	.nv.info._Z9addKernelPiPKiS1_,"",@"SHT_CUDA_INFO"
	.sectionflags	@""
	.align	4


	//----- nvinfo : EIATTR_CUDA_API_VERSION
	.align		4
        /*0000*/ 	.byte	0x04, 0x37
        /*0002*/ 	.short	(.L_7 - .L_6)
.L_6:
        /*0004*/ 	.word	0x00000082


	//----- nvinfo : EIATTR_KPARAM_INFO
	.align		4
.L_7:
        /*0008*/ 	.byte	0x04, 0x17
        /*000a*/ 	.short	(.L_9 - .L_8)
.L_8:
        /*000c*/ 	.word	0x00000000
        /*0010*/ 	.short	0x0002
        /*0012*/ 	.short	0x0010
        /*0014*/ 	.byte	0x00, 0xf5, 0x21, 0x00


	//----- nvinfo : EIATTR_KPARAM_INFO
	.align		4
.L_9:
        /*0018*/ 	.byte	0x04, 0x17
        /*001a*/ 	.short	(.L_11 - .L_10)
.L_10:
        /*001c*/ 	.word	0x00000000
        /*0020*/ 	.short	0x0001
        /*0022*/ 	.short	0x0008
        /*0024*/ 	.byte	0x00, 0xf5, 0x21, 0x00


	//----- nvinfo : EIATTR_KPARAM_INFO
	.align		4
.L_11:
        /*0028*/ 	.byte	0x04, 0x17
        /*002a*/ 	.short	(.L_13 - .L_12)
.L_12:
        /*002c*/ 	.word	0x00000000
        /*0030*/ 	.short	0x0000
        /*0032*/ 	.short	0x0000
        /*0034*/ 	.byte	0x00, 0xf5, 0x21, 0x00


	//----- nvinfo : EIATTR_SPARSE_MMA_MASK
	.align		4
.L_13:
        /*0038*/ 	.byte	0x03, 0x50
        /*003a*/ 	.short	0x0000


	//----- nvinfo : EIATTR_MAXREG_COUNT
	.align		4
        /*003c*/ 	.byte	0x03, 0x1b
        /*003e*/ 	.short	0x00ff


	//----- nvinfo : EIATTR_MERCURY_ISA_VERSION
	.align		4
        /*0040*/ 	.byte	0x03, 0x5f
        /*0042*/ 	.short	0x0101


	//----- nvinfo : EIATTR_VRC_CTA_INIT_COUNT
	.align		4
        /*0044*/ 	.byte	0x02, 0x4a
	.zero		1
	.zero		1


	//----- nvinfo : EIATTR_EXIT_INSTR_OFFSETS
	.align		4
        /*0048*/ 	.byte	0x04, 0x1c
        /*004a*/ 	.short	(.L_15 - .L_14)


	//   ....[0]....
.L_14:
        /*004c*/ 	.word	0x00000100


	//----- nvinfo : EIATTR_CBANK_PARAM_SIZE
	.align		4
.L_15:
        /*0050*/ 	.byte	0x03, 0x19
        /*0052*/ 	.short	0x0018


	//----- nvinfo : EIATTR_PARAM_CBANK
	.align		4
        /*0054*/ 	.byte	0x04, 0x0a
        /*0056*/ 	.short	(.L_17 - .L_16)
	.align		4
.L_16:
        /*0058*/ 	.word	index@(.nv.constant0._Z9addKernelPiPKiS1_)
        /*005c*/ 	.short	0x0380
        /*005e*/ 	.short	0x0018


	//----- nvinfo : EIATTR_SW_WAR
	.align		4
.L_17:
        /*0060*/ 	.byte	0x04, 0x36
        /*0062*/ 	.short	(.L_19 - .L_18)
.L_18:
        /*0064*/ 	.word	0x00000008
.L_19:


//--------------------- .nv.callgraph             --------------------------
	.section	.nv.callgraph,"",@"SHT_CUDA_CALLGRAPH"
	.align	4
	.sectionentsize	8
	.align		4
        /*0000*/ 	.word	0x00000000
	.align		4
        /*0004*/ 	.word	0xffffffff
	.align		4
        /*0008*/ 	.word	0x00000000
	.align		4
        /*000c*/ 	.word	0xfffffffe
	.align		4
        /*0010*/ 	.word	0x00000000
	.align		4
        /*0014*/ 	.word	0xfffffffd
	.align		4
        /*0018*/ 	.word	0x00000000
	.align		4
        /*001c*/ 	.word	0xfffffffc


//--------------------- .text._Z9addKernelPiPKiS1_ --------------------------
	.section	.text._Z9addKernelPiPKiS1_,"ax",@progbits
	.align	128
        .global         _Z9addKernelPiPKiS1_
        .type           _Z9addKernelPiPKiS1_,@function
        .size           _Z9addKernelPiPKiS1_,(.L_x_1 - _Z9addKernelPiPKiS1_)
        .other          _Z9addKernelPiPKiS1_,@"STO_CUDA_ENTRY STV_DEFAULT"
_Z9addKernelPiPKiS1_:
.text._Z9addKernelPiPKiS1_:
[----:B------:R-:W-:Y:S01]  /*0000*/  LDC R1, c[0x0][0x37c] ;  /* 0x0000df00ff017b82 */ /* 0x000fe20000000800 */
[----:B------:R-:W0:Y:S07]  /*0010*/  S2R R9, SR_TID.X ;  /* 0x0000000000097919 */ /* 0x000e2e0000002100 */
[----:B------:R-:W1:Y:S01]  /*0020*/  LDC.64 R2, c[0x0][0x388] ;  /* 0x0000e200ff027b82 */ /* 0x000e620000000a00 */
[----:B------:R-:W0:Y:S01]  /*0030*/  LDCU UR6, c[0x0][0x360] ;  /* 0x00006c00ff0677ac */ /* 0x000e220008000800 */
[----:B------:R-:W0:Y:S01]  /*0040*/  S2R R0, SR_TID.Y ;  /* 0x0000000000007919 */ /* 0x000e220000002200 */
[----:B------:R-:W2:Y:S05]  /*0050*/  LDCU.64 UR4, c[0x0][0x358] ;  /* 0x00006b00ff0477ac */ /* 0x000eaa0008000a00 */
[----:B------:R-:W3:Y:S08]  /*0060*/  LDC.64 R4, c[0x0][0x390] ;  /* 0x0000e400ff047b82 */ /* 0x000ef00000000a00 */
[----:B------:R-:W4:Y:S01]  /*0070*/  LDC.64 R6, c[0x0][0x380] ;  /* 0x0000e000ff067b82 */ /* 0x000f220000000a00 */
[----:B0-----:R-:W-:-:S04]  /*0080*/  IMAD R9, R0, UR6, R9 ;  /* 0x0000000600097c24 */ /* 0x001fc8000f8e0209 */
[----:B-1----:R-:W-:-:S04]  /*0090*/  IMAD.WIDE.U32 R2, R9, 0x4, R2 ;  /* 0x0000000409027825 */ /* 0x002fc800078e0002 */
[C---:B---3--:R-:W-:Y:S02]  /*00a0*/  IMAD.WIDE.U32 R4, R9.reuse, 0x4, R4 ;  /* 0x0000000409047825 */ /* 0x048fe400078e0004 */
[----:B--2---:R-:W2:Y:S04]  /*00b0*/  LDG.E R2, desc[UR4][R2.64] ;  /* 0x0000000402027981 */ /* 0x004ea8000c1e1900 */
[----:B------:R-:W2:Y:S01]  /*00c0*/  LDG.E R5, desc[UR4][R4.64] ;  /* 0x0000000404057981 */ /* 0x000ea2000c1e1900 */
[----:B----4-:R-:W-:Y:S01]  /*00d0*/  IMAD.WIDE.U32 R6, R9, 0x4, R6 ;  /* 0x0000000409067825 */ /* 0x010fe200078e0006 */
[----:B--2---:R-:W-:-:S05]  /*00e0*/  IADD3 R9, PT, PT, R2, R5, RZ ;  /* 0x0000000502097210 */ /* 0x004fca0007ffe0ff */
[----:B------:R-:W-:Y:S01]  /*00f0*/  STG.E desc[UR4][R6.64], R9 ;  /* 0x0000000906007986 */ /* 0x000fe2000c101904 */
[----:B------:R-:W-:Y:S05]  /*0100*/  EXIT ;  /* 0x000000000000794d */ /* 0x000fea0003800000 */
.L_x_0:
[----:B------:R-:W-:-:S00]  /*0110*/  BRA `(.L_x_0) ;  /* 0xfffffffc00fc7947 */ /* 0x000fc0000383ffff */
[----:B------:R-:W-:-:S00]  /*0120*/  NOP ;  /* 0x0000000000007918 */ /* 0x000fc00000000000 */
        /* <DEDUP_REMOVED lines=13> */
.L_x_1:


//--------------------- .nv.shared.reserved.0     --------------------------
	.section	.nv.shared.reserved.0,"aw",@nobits
	.weak		__nv_reservedSMEM_offset_0_alias
	.size		__nv_reservedSMEM_offset_0_alias, 0, 64
	.other		__nv_reservedSMEM_offset_0_alias,@"STO_CUDA_RESERVED_SHARED STV_DEFAULT"
__nv_reservedSMEM_offset_0_alias:
	.zero		0
	.zero		64


//--------------------- .nv.constant0._Z9addKernelPiPKiS1_ --------------------------
	.section	.nv.constant0._Z9addKernelPiPKiS1_,"a",@progbits
	.sectionflags	@""
	.align	4
.nv.constant0._Z9addKernelPiPKiS1_:
	.zero		920


//--------------------- SYMBOLS --------------------------

	.type		.nv.reservedSmem.offset0,@object
	.size		.nv.reservedSmem.offset0,0x4
